	.headerflags	@"EF_CUDA_TEXMODE_UNIFIED EF_CUDA_64BIT_ADDRESS EF_CUDA_ACCELERATORS EF_CUDA_SM90 EF_CUDA_VIRTUAL_SM(EF_CUDA_SM90)"
	.elftype	@"ET_EXEC"


//--------------------- .nv.info                  --------------------------
	.section	.nv.info,"",@"SHT_CUDA_INFO"
	.align	4


	//----- nvinfo : EIATTR_REGCOUNT
	.align		4
        /*0000*/ 	.byte	0x04, 0x2f
        /*0002*/ 	.short	(.L_3 - .L_2)
	.align		4
.L_2:
        /*0004*/ 	.word	index@(triton_poi_fused__native_batch_norm_legit_no_training_convolution_relu_20)
        /*0008*/ 	.word	0x00000016


	//----- nvinfo : EIATTR_MIN_STACK_SIZE
	.align		4
.L_3:
        /*000c*/ 	.byte	0x04, 0x12
        /*000e*/ 	.short	(.L_5 - .L_4)
	.align		4
.L_4:
        /*0010*/ 	.word	index@(triton_poi_fused__native_batch_norm_legit_no_training_convolution_relu_20)
        /*0014*/ 	.word	0x00000000


	//----- nvinfo : EIATTR_FRAME_SIZE
	.align		4
.L_5:
        /*0018*/ 	.byte	0x04, 0x11
        /*001a*/ 	.short	(.L_7 - .L_6)
	.align		4
.L_6:
        /*001c*/ 	.word	index@(triton_poi_fused__native_batch_norm_legit_no_training_convolution_relu_20)
        /*0020*/ 	.word	0x00000000


	//----- nvinfo : EIATTR_MIN_STACK_SIZE
	.align		4
.L_7:
        /*0024*/ 	.byte	0x04, 0x12
        /*0026*/ 	.short	(.L_9 - .L_8)
	.align		4
.L_8:
        /*0028*/ 	.word	index@(triton_poi_fused__native_batch_norm_legit_no_training_convolution_relu_20)
        /*002c*/ 	.word	0x00000000
.L_9:


//--------------------- .nv.info.triton_poi_fused__native_batch_norm_legit_no_training_convolution_relu_20 --------------------------
	.section	.nv.info.triton_poi_fused__native_batch_norm_legit_no_training_convolution_relu_20,"",@"SHT_CUDA_INFO"
	.sectionflags	@""
	.align	4


	//----- nvinfo : EIATTR_CUDA_API_VERSION
	.align		4
        /*0000*/ 	.byte	0x04, 0x37
        /*0002*/ 	.short	(.L_11 - .L_10)
.L_10:
        /*0004*/ 	.word	0x0000007c


	//----- nvinfo : EIATTR_KPARAM_INFO
	.align		4
.L_11:
        /*0008*/ 	.byte	0x04, 0x17
        /*000a*/ 	.short	(.L_13 - .L_12)
.L_12:
        /*000c*/ 	.word	0x00000000
        /*0010*/ 	.short	0x0007
        /*0012*/ 	.short	0x0038
        /*0014*/ 	.byte	0x00, 0xf0, 0x11, 0x00


	//----- nvinfo : EIATTR_KPARAM_INFO
	.align		4
.L_13:
        /*0018*/ 	.byte	0x04, 0x17
        /*001a*/ 	.short	(.L_15 - .L_14)
.L_14:
        /*001c*/ 	.word	0x00000000
        /*0020*/ 	.short	0x0006
        /*0022*/ 	.short	0x0030
        /*0024*/ 	.byte	0x00, 0xf4, 0x21, 0x00


	//----- nvinfo : EIATTR_KPARAM_INFO
	.align		4
.L_15:
        /*0028*/ 	.byte	0x04, 0x17
        /*002a*/ 	.short	(.L_17 - .L_16)
.L_16:
        /*002c*/ 	.word	0x00000000
        /*0030*/ 	.short	0x0005
        /*0032*/ 	.short	0x0028
        /*0034*/ 	.byte	0x00, 0xf4, 0x21, 0x00


	//----- nvinfo : EIATTR_KPARAM_INFO
	.align		4
.L_17:
        /*0038*/ 	.byte	0x04, 0x17
        /*003a*/ 	.short	(.L_19 - .L_18)
.L_18:
        /*003c*/ 	.word	0x00000000
        /*0040*/ 	.short	0x0004
        /*0042*/ 	.short	0x0020
        /*0044*/ 	.byte	0x00, 0xf4, 0x21, 0x00


	//----- nvinfo : EIATTR_KPARAM_INFO
	.align		4
.L_19:
        /*0048*/ 	.byte	0x04, 0x17
        /*004a*/ 	.short	(.L_21 - .L_20)
.L_20:
        /*004c*/ 	.word	0x00000000
        /*0050*/ 	.short	0x0003
        /*0052*/ 	.short	0x0018
        /*0054*/ 	.byte	0x00, 0xf4, 0x21, 0x00


	//----- nvinfo : EIATTR_KPARAM_INFO
	.align		4
.L_21:
        /*0058*/ 	.byte	0x04, 0x17
        /*005a*/ 	.short	(.L_23 - .L_22)
.L_22:
        /*005c*/ 	.word	0x00000000
        /*0060*/ 	.short	0x0002
        /*0062*/ 	.short	0x0010
        /*0064*/ 	.byte	0x00, 0xf4, 0x21, 0x00


	//----- nvinfo : EIATTR_KPARAM_INFO
	.align		4
.L_23:
        /*0068*/ 	.byte	0x04, 0x17
        /*006a*/ 	.short	(.L_25 - .L_24)
.L_24:
        /*006c*/ 	.word	0x00000000
        /*0070*/ 	.short	0x0001
        /*0072*/ 	.short	0x0008
        /*0074*/ 	.byte	0x00, 0xf4, 0x21, 0x00


	//----- nvinfo : EIATTR_KPARAM_INFO
	.align		4
.L_25:
        /*0078*/ 	.byte	0x04, 0x17
        /*007a*/ 	.short	(.L_27 - .L_26)
.L_26:
        /*007c*/ 	.word	0x00000000
        /*0080*/ 	.short	0x0000
        /*0082*/ 	.short	0x0000
        /*0084*/ 	.byte	0x00, 0xf4, 0x21, 0x00


	//----- nvinfo : EIATTR_SPARSE_MMA_MASK
	.align		4
.L_27:
        /*0088*/ 	.byte	0x03, 0x50
        /*008a*/ 	.short	0x0000


	//----- nvinfo : EIATTR_MAXREG_COUNT
	.align		4
        /*008c*/ 	.byte	0x03, 0x1b
        /*008e*/ 	.short	0x00ff


	//----- nvinfo : EIATTR_EXIT_INSTR_OFFSETS
	.align		4
        /*0090*/ 	.byte	0x04, 0x1c
        /*0092*/ 	.short	(.L_29 - .L_28)


	//   ....[0]....
.L_28:
        /*0094*/ 	.word	0x000003c0


	//----- nvinfo : EIATTR_REQNTID
	.align		4
.L_29:
        /*0098*/ 	.byte	0x04, 0x10
        /*009a*/ 	.short	(.L_31 - .L_30)
.L_30:
        /*009c*/ 	.word	0x00000080
        /*00a0*/ 	.word	0x00000001
        /*00a4*/ 	.word	0x00000001


	//----- nvinfo : EIATTR_CBANK_PARAM_SIZE
	.align		4
.L_31:
        /*00a8*/ 	.byte	0x03, 0x19
        /*00aa*/ 	.short	0x003c


	//----- nvinfo : EIATTR_PARAM_CBANK
	.align		4
        /*00ac*/ 	.byte	0x04, 0x0a
        /*00ae*/ 	.short	(.L_33 - .L_32)
	.align		4
.L_32:
        /*00b0*/ 	.word	index@(.nv.constant0.triton_poi_fused__native_batch_norm_legit_no_training_convolution_relu_20)
        /*00b4*/ 	.short	0x0210
        /*00b6*/ 	.short	0x003c


	//----- nvinfo : EIATTR_SW_WAR
	.align		4
.L_33:
        /*00b8*/ 	.byte	0x04, 0x36
        /*00ba*/ 	.short	(.L_35 - .L_34)
.L_34:
        /*00bc*/ 	.word	0x00000008
.L_35:


//--------------------- .nv.callgraph             --------------------------
	.section	.nv.callgraph,"",@"SHT_CUDA_CALLGRAPH"
	.align	4
	.sectionentsize	8
	.align		4
        /*0000*/ 	.word	0x00000000
	.align		4
        /*0004*/ 	.word	0xffffffff
	.align		4
        /*0008*/ 	.word	0x00000000
	.align		4
        /*000c*/ 	.word	0xfffffffe
	.align		4
        /*0010*/ 	.word	0x00000000
	.align		4
        /*0014*/ 	.word	0xfffffffd
	.align		4
        /*0018*/ 	.word	0x00000000
	.align		4
        /*001c*/ 	.word	0xfffffffc


//--------------------- .nv.constant4             --------------------------
	.section	.nv.constant4,"a",@progbits
	.align	8
	.align		8
.nv.constant4:
        /*0000*/ 	.dword	_$_str
	.align		8
        /*0008*/ 	.dword	_$_str_$_2


//--------------------- .text.triton_poi_fused__native_batch_norm_legit_no_training_convolution_relu_20 --------------------------
	.section	.text.triton_poi_fused__native_batch_norm_legit_no_training_convolution_relu_20,"ax",@progbits
	.align	128
        .global         triton_poi_fused__native_batch_norm_legit_no_training_convolution_relu_20
        .type           triton_poi_fused__native_batch_norm_legit_no_training_convolution_relu_20,@function
        .size           triton_poi_fused__native_batch_norm_legit_no_training_convolution_relu_20,(.L_x_1 - triton_poi_fused__native_batch_norm_legit_no_training_convolution_relu_20)
        .other          triton_poi_fused__native_batch_norm_legit_no_training_convolution_relu_20,@"STO_CUDA_ENTRY STV_DEFAULT"
triton_poi_fused__native_batch_norm_legit_no_training_convolution_relu_20:
.text.triton_poi_fused__native_batch_norm_legit_no_training_convolution_relu_20:
[----:B------:R-:W-:Y:S01]  /*0000*/  LDC R1, c[0x0][0x28] ;  /* 0x00000a00ff017b82 */ /* 0x000fe20000000800 */
[----:B------:R-:W1:Y:S07]  /*0010*/  S2R R0, SR_TID.X ;  /* 0x0000000000007919 */ /* 0x000e6e0000002100 */
[----:B------:R-:W2:Y:S01]  /*0020*/  LDC.64 R14, c[0x0][0x228] ;  /* 0x00008a00ff0e7b82 */ /* 0x000ea20000000a00 */
[----:B------:R-:W-:Y:S01]  /*0030*/  ULDC.64 UR4, c[0x0][0x208] ;  /* 0x0000820000047ab9 */ /* 0x000fe20000000a00 */
[----:B------:R-:W3:Y:S06]  /*0040*/  S2R R5, SR_CTAID.X ;  /* 0x0000000000057919 */ /* 0x000eec0000002500 */
[----:B------:R-:W4:Y:S08]  /*0050*/  LDC.64 R10, c[0x0][0x218] ;  /* 0x00008600ff0a7b82 */ /* 0x000f300000000a00 */
[----:B------:R-:W5:Y:S08]  /*0060*/  LDC.64 R12, c[0x0][0x220] ;  /* 0x00008800ff0c7b82 */ /* 0x000f700000000a00 */
[----:B------:R-:W4:Y:S01]  /*0070*/  LDC.64 R16, c[0x0][0x230] ;  /* 0x00008c00ff107b82 */ /* 0x000f220000000a00 */
[----:B-1----:R-:W-:-:S02]  /*0080*/  SHF.L.U32 R0, R0, 0x1, RZ ;  /* 0x0000000100007819 */ /* 0x002fc400000006ff */
[----:B---3--:R-:W-:Y:S02]  /*0090*/  SHF.R.S32.HI R3, RZ, 0x17, R5 ;  /* 0x00000017ff037819 */ /* 0x008fe40000011405 */
[----:B------:R-:W-:Y:S02]  /*00a0*/  LOP3.LUT R0, R0, 0xfe, RZ, 0xc0, !PT ;  /* 0x000000fe00007812 */ /* 0x000fe400078ec0ff */
[----:B------:R-:W-:Y:S02]  /*00b0*/  SGXT R3, R3, 0x1 ;  /* 0x000000010303781a */ /* 0x000fe40000000200 */
[----:B------:R-:W-:Y:S02]  /*00c0*/  LEA R0, R5, R0, 0x8 ;  /* 0x0000000005007211 */ /* 0x000fe400078e40ff */
[----:B------:R-:W1:Y:S02]  /*00d0*/  LDC.64 R4, c[0x0][0x238] ;  /* 0x00008e00ff047b82 */ /* 0x000e640000000a00 */
[----:B------:R-:W-:-:S04]  /*00e0*/  LEA.HI R3, R3, R0, RZ, 0x4 ;  /* 0x0000000003037211 */ /* 0x000fc800078f20ff */
[--C-:B------:R-:W-:Y:S02]  /*00f0*/  SHF.R.S32.HI R2, RZ, 0x4, R3.reuse ;  /* 0x00000004ff027819 */ /* 0x100fe40000011403 */
[----:B------:R-:W-:-:S04]  /*0100*/  SHF.R.S32.HI R3, RZ, 0x1f, R3 ;  /* 0x0000001fff037819 */ /* 0x000fc80000011403 */
[----:B------:R-:W-:-:S04]  /*0110*/  LEA.HI R3, R3, R2, RZ, 0xa ;  /* 0x0000000203037211 */ /* 0x000fc800078f50ff */
[----:B------:R-:W-:-:S04]  /*0120*/  LOP3.LUT R3, R3, 0xfffffc00, RZ, 0xc0, !PT ;  /* 0xfffffc0003037812 */ /* 0x000fc800078ec0ff */
[----:B------:R-:W-:Y:S02]  /*0130*/  IADD3 R19, R2, -R3, RZ ;  /* 0x8000000302137210 */ /* 0x000fe40007ffe0ff */
[----:B------:R-:W3:Y:S03]  /*0140*/  LDC.64 R2, c[0x0][0x210] ;  /* 0x00008400ff027b82 */ /* 0x000ee60000000a00 */
[----:B--2---:R-:W-:-:S05]  /*0150*/  IMAD.WIDE R14, R19, 0x4, R14 ;  /* 0x00000004130e7825 */ /* 0x004fca00078e020e */
[----:B------:R2:W2:Y:S01]  /*0160*/  LDG.E.EL R18, desc[UR4][R14.64] ;  /* 0x000000040e127981 */ /* 0x0004a2000c2e1900 */
[----:B----4-:R-:W-:-:S04]  /*0170*/  IMAD.WIDE R10, R19, 0x4, R10 ;  /* 0x00000004130a7825 */ /* 0x010fc800078e020a */
[----:B-----5:R-:W-:Y:S01]  /*0180*/  IMAD.WIDE R12, R19, 0x4, R12 ;  /* 0x00000004130c7825 */ /* 0x020fe200078e020c */
[----:B------:R4:W5:Y:S04]  /*0190*/  LDG.E.EL R8, desc[UR4][R10.64] ;  /* 0x000000040a087981 */ /* 0x000968000c2e1900 */
[----:B------:R-:W5:Y:S01]  /*01a0*/  LDG.E.EL R9, desc[UR4][R12.64] ;  /* 0x000000040c097981 */ /* 0x000f62000c2e1900 */
[----:B---3--:R-:W-:-:S05]  /*01b0*/  IMAD.WIDE R2, R0, 0x4, R2 ;  /* 0x0000000400027825 */ /* 0x008fca00078e0202 */
[----:B------:R-:W5:Y:S01]  /*01c0*/  LDG.E.64 R6, desc[UR4][R2.64] ;  /* 0x0000000402067981 */ /* 0x000f62000c1e1b00 */
[----:B0-2---:R-:W-:-:S04]  /*01d0*/  IMAD.WIDE R14, R19, 0x4, R16 ;  /* 0x00000004130e7825 */ /* 0x005fc800078e0210 */
[----:B-1----:R-:W-:Y:S02]  /*01e0*/  IMAD.WIDE R16, R19, 0x4, R4 ;  /* 0x0000000413107825 */ /* 0x002fe400078e0204 */
[----:B------:R-:W2:Y:S01]  /*01f0*/  LDG.E.EL R14, desc[UR4][R14.64] ;  /* 0x000000040e0e7981 */ /* 0x000ea2000c2e1900 */
[----:B----4-:R-:W-:Y:S01]  /*0200*/  HFMA2.MMA R10, -RZ, RZ, 1.625, 0 ;  /* 0x3e800000ff0a7435 */ /* 0x010fe200000001ff */
[----:B------:R-:W0:Y:S02]  /*0210*/  LDC.64 R4, c[0x0][0x240] ;  /* 0x00009000ff047b82 */ /* 0x000e240000000a00 */
[----:B------:R-:W2:Y:S01]  /*0220*/  LDG.E.EL R17, desc[UR4][R16.64] ;  /* 0x0000000410117981 */ /* 0x000ea2000c2e1900 */
[----:B0-----:R-:W-:-:S04]  /*0230*/  IMAD.WIDE R4, R0, 0x4, R4 ;  /* 0x0000000400047825 */ /* 0x001fc800078e0204 */
[----:B------:R-:W-:-:S04]  /*0240*/  FADD R18, R18, 9.9999997473787516356e-06 ;  /* 0x3727c5ac12127421 */ /* 0x000fc80000000000 */
[----:B------:R-:W0:Y:S02]  /*0250*/  MUFU.SQRT R19, R18 ;  /* 0x0000001200137308 */ /* 0x000e240000002000 */
[C---:B0-----:R-:W-:Y:S02]  /*0260*/  FSETP.GT.AND P0, PT, R19.reuse, 8.50705917302346158658e+37, PT ;  /* 0x7e8000001300780b */ /* 0x041fe40003f04000 */
[----:B------:R-:W-:-:S11]  /*0270*/  FSETP.GEU.AND P1, PT, R19, 1.175494350822287508e-38, PT ;  /* 0x008000001300780b */ /* 0x000fd60003f2e000 */
[----:B------:R-:W-:-:S04]  /*0280*/  @P0 FMUL R19, R19, 0.25 ;  /* 0x3e80000013130820 */ /* 0x000fc80000400000 */
[----:B------:R-:W-:-:S06]  /*0290*/  @!P1 FMUL R19, R19, 16777216 ;  /* 0x4b80000013139820 */ /* 0x000fcc0000400000 */
[----:B------:R-:W0:Y:S01]  /*02a0*/  MUFU.RCP R19, R19 ;  /* 0x0000001300137308 */ /* 0x000e220000001000 */
[----:B------:R-:W-:Y:S01]  /*02b0*/  FSEL R10, R10, 1, P0 ;  /* 0x3f8000000a0a7808 */ /* 0x000fe20000000000 */
[--C-:B-----5:R-:W-:Y:S01]  /*02c0*/  FADD R6, R6, R8.reuse ;  /* 0x0000000806067221 */ /* 0x120fe20000000000 */
[----:B------:R-:W-:-:S03]  /*02d0*/  FADD R7, R7, R8 ;  /* 0x0000000807077221 */ /* 0x000fc60000000000 */
[----:B------:R-:W-:Y:S01]  /*02e0*/  @!P1 FMUL R10, R10, 16777216 ;  /* 0x4b8000000a0a9820 */ /* 0x000fe20000400000 */
[C---:B------:R-:W-:Y:S01]  /*02f0*/  FADD R8, -R9.reuse, R6 ;  /* 0x0000000609087221 */ /* 0x040fe20000000100 */
[----:B------:R-:W-:Y:S02]  /*0300*/  FADD R9, -R9, R7 ;  /* 0x0000000709097221 */ /* 0x000fe40000000100 */
[----:B0-----:R-:W-:-:S04]  /*0310*/  FMUL R10, R19, R10 ;  /* 0x0000000a130a7220 */ /* 0x001fc80000400000 */
[-C--:B------:R-:W-:Y:S01]  /*0320*/  FMUL R8, R8, R10.reuse ;  /* 0x0000000a08087220 */ /* 0x080fe20000400000 */
[----:B------:R-:W-:-:S03]  /*0330*/  FMUL R10, R9, R10 ;  /* 0x0000000a090a7220 */ /* 0x000fc60000400000 */
[C-C-:B--2---:R-:W-:Y:S01]  /*0340*/  FFMA R8, R14.reuse, R8, R17.reuse ;  /* 0x000000080e087223 */ /* 0x144fe20000000011 */
[----:B------:R-:W-:-:S04]  /*0350*/  FFMA R10, R14, R10, R17 ;  /* 0x0000000a0e0a7223 */ /* 0x000fc80000000011 */
[----:B------:R-:W-:Y:S02]  /*0360*/  FSETP.GEU.AND P0, PT, R8, RZ, PT ;  /* 0x000000ff0800720b */ /* 0x000fe40003f0e000 */
[----:B------:R-:W-:Y:S02]  /*0370*/  FSETP.GEU.AND P1, PT, R10, RZ, PT ;  /* 0x000000ff0a00720b */ /* 0x000fe40003f2e000 */
[----:B------:R-:W-:Y:S02]  /*0380*/  FSEL R8, R8, RZ, P0 ;  /* 0x000000ff08087208 */ /* 0x000fe40000000000 */
[----:B------:R-:W-:Y:S01]  /*0390*/  FSEL R9, R10, RZ, P1 ;  /* 0x000000ff0a097208 */ /* 0x000fe20000800000 */
[----:B------:R-:W-:Y:S04]  /*03a0*/  STG.E.64 desc[UR4][R2.64], R6 ;  /* 0x0000000602007986 */ /* 0x000fe8000c101b04 */
[----:B------:R-:W-:Y:S01]  /*03b0*/  STG.E.64 desc[UR4][R4.64], R8 ;  /* 0x0000000804007986 */ /* 0x000fe2000c101b04 */
[----:B------:R-:W-:Y:S05]  /*03c0*/  EXIT ;  /* 0x000000000000794d */ /* 0x000fea0003800000 */
.L_x_0:
[----:B------:R-:W-:-:S00]  /*03d0*/  BRA `(.L_x_0) ;  /* 0xfffffffc00fc7947 */ /* 0x000fc0000383ffff */
[----:B------:R-:W-:-:S00]  /*03e0*/  NOP ;  /* 0x0000000000007918 */ /* 0x000fc00000000000 */
        /* <DEDUP_REMOVED lines=9> */
.L_x_1:


//--------------------- .nv.global.init           --------------------------
	.section	.nv.global.init,"aw",@progbits
.nv.global.init:
	.type		_$_str,@object
	.size		_$_str,(_$_str_$_2 - _$_str)
_$_str:
        /*0000*/ 	.byte	0x5f, 0x5f, 0x43, 0x55, 0x44, 0x41, 0x5f, 0x46, 0x54, 0x5a, 0x00
	.type		_$_str_$_2,@object
	.size		_$_str_$_2,(.L_1 - _$_str_$_2)
_$_str_$_2:
        /*000b*/ 	.byte	0x5f, 0x5f, 0x43, 0x55, 0x44, 0x41, 0x5f, 0x50, 0x52, 0x45, 0x43, 0x5f, 0x53, 0x51, 0x52, 0x54
        /*001b*/ 	.byte	0x00
.L_1:


//--------------------- .nv.constant0.triton_poi_fused__native_batch_norm_legit_no_training_convolution_relu_20 --------------------------
	.section	.nv.constant0.triton_poi_fused__native_batch_norm_legit_no_training_convolution_relu_20,"a",@progbits
	.sectionflags	@""
	.align	4
.nv.constant0.triton_poi_fused__native_batch_norm_legit_no_training_convolution_relu_20:
	.zero		588
